//
// Generated by NVIDIA NVVM Compiler
//
// Compiler Build ID: CL-36424714
// Cuda compilation tools, release 13.0, V13.0.88
// Based on NVVM 20.0.0
//

.version 9.0
.target sm_100
.address_size 64

	// .globl	_Z8wmma_kerP6__halfS0_Pfiii

.visible .entry _Z8wmma_kerP6__halfS0_Pfiii(
	.param .u64 .ptr .align 1 _Z8wmma_kerP6__halfS0_Pfiii_param_0,
	.param .u64 .ptr .align 1 _Z8wmma_kerP6__halfS0_Pfiii_param_1,
	.param .u64 .ptr .align 1 _Z8wmma_kerP6__halfS0_Pfiii_param_2,
	.param .u32 _Z8wmma_kerP6__halfS0_Pfiii_param_3,
	.param .u32 _Z8wmma_kerP6__halfS0_Pfiii_param_4,
	.param .u32 _Z8wmma_kerP6__halfS0_Pfiii_param_5
)
{
	.reg .b32 	%r<33>;
	.reg .b32 	%f<10>;
	.reg .b64 	%rd<13>;

	ld.param.u64 	%rd1, [_Z8wmma_kerP6__halfS0_Pfiii_param_0];
	ld.param.u64 	%rd2, [_Z8wmma_kerP6__halfS0_Pfiii_param_1];
	ld.param.u64 	%rd3, [_Z8wmma_kerP6__halfS0_Pfiii_param_2];
	ld.param.u32 	%r1, [_Z8wmma_kerP6__halfS0_Pfiii_param_4];
	ld.param.u32 	%r2, [_Z8wmma_kerP6__halfS0_Pfiii_param_5];
	mov.u32 	%r3, %ctaid.x;
	mov.u32 	%r4, %ntid.x;
	mov.u32 	%r5, %tid.x;
	mad.lo.s32 	%r6, %r3, %r4, %r5;
	mov.u32 	%r7, %ctaid.y;
	mov.u32 	%r8, %ntid.y;
	mov.u32 	%r9, %tid.y;
	mad.lo.s32 	%r10, %r7, %r8, %r9;
	cvta.to.global.u64 	%rd4, %rd1;
	cvta.to.global.u64 	%rd5, %rd2;
	cvta.to.global.u64 	%rd6, %rd3;
	shr.u32 	%r11, %r6, 1;
	and.b32  	%r12, %r11, 2147483632;
	mul.lo.s32 	%r13, %r2, %r12;
	mul.wide.s32 	%rd7, %r13, 2;
	add.s64 	%rd8, %rd4, %rd7;
	wmma.load.a.sync.aligned.row.m16n16k16.global.f16 	{%r14, %r15, %r16, %r17, %r18, %r19, %r20, %r21}, [%rd8], %r2;
	shl.b32 	%r22, %r10, 4;
	mul.lo.s32 	%r23, %r2, %r22;
	mul.wide.s32 	%rd9, %r23, 2;
	add.s64 	%rd10, %rd5, %rd9;
	wmma.load.b.sync.aligned.col.m16n16k16.global.f16 	{%r24, %r25, %r26, %r27, %r28, %r29, %r30, %r31}, [%rd10], %r2;
	mov.f32 	%f1, 0f00000000;
	wmma.mma.sync.aligned.row.col.m16n16k16.f32.f32 {%f2, %f3, %f4, %f5, %f6, %f7, %f8, %f9}, {%r14, %r15, %r16, %r17, %r18, %r19, %r20, %r21}, {%r24, %r25, %r26, %r27, %r28, %r29, %r30, %r31}, {%f1, %f1, %f1, %f1, %f1, %f1, %f1, %f1};
	mad.lo.s32 	%r32, %r1, %r12, %r22;
	mul.wide.s32 	%rd11, %r32, 4;
	add.s64 	%rd12, %rd6, %rd11;
	wmma.store.d.sync.aligned.row.m16n16k16.global.f32 	[%rd12], {%f2, %f3, %f4, %f5, %f6, %f7, %f8, %f9}, %r1;
	ret;

}


// ===== COMPILED SASS (sm_100) =====

	.target	sm_100

	.elftype	@"ET_EXEC"


//--------------------- .note.nv.tkinfo           --------------------------
	.section	.note.nv.tkinfo,"",@"SHT_NOTE"
	.sectionflags	@"SHF_NOTE_NV_TKINFO"
	.tkinfo
        /*0018*/ 	.word	0x00000002
        /*0030*/ 	.string	""
        /*0030*/ 	.string	"ptxas"
        /*0030*/ 	.string	"Cuda compilation tools, release 13.0, V13.0.88"
        /*0030*/ 	.string	"Build cuda_13.0.r13.0/compiler.36424714_0"
        /*0030*/ 	.string	"-arch sm_100 -m 64 "



//--------------------- .note.nv.cuinfo           --------------------------
	.section	.note.nv.cuinfo,"",@"SHT_NOTE"
	.sectionflags	@"SHF_NOTE_NV_CUINFO"
        /*0018*/ 	.short	0x0002
        /*001a*/ 	.short	0x0064
        /*001c*/ 	.short	0x0082
	.zero		2


//--------------------- .nv.info                  --------------------------
	.section	.nv.info,"",@"SHT_CUDA_INFO"
	.align	4


	//----- nvinfo : EIATTR_REGCOUNT
	.align		4
        /*0000*/ 	.byte	0x04, 0x2f
        /*0002*/ 	.short	(.L_1 - .L_0)
	.align		4
.L_0:
        /*0004*/ 	.word	index@(_Z8wmma_kerP6__halfS0_Pfiii)
        /*0008*/ 	.word	0x0000001e


	//----- nvinfo : EIATTR_FRAME_SIZE
	.align		4
.L_1:
        /*000c*/ 	.byte	0x04, 0x11
        /*000e*/ 	.short	(.L_3 - .L_2)
	.align		4
.L_2:
        /*0010*/ 	.word	index@(_Z8wmma_kerP6__halfS0_Pfiii)
        /*0014*/ 	.word	0x00000000


	//----- nvinfo : EIATTR_MIN_STACK_SIZE
	.align		4
.L_3:
        /*0018*/ 	.byte	0x04, 0x12
        /*001a*/ 	.short	(.L_5 - .L_4)
	.align		4
.L_4:
        /*001c*/ 	.word	index@(_Z8wmma_kerP6__halfS0_Pfiii)
        /*0020*/ 	.word	0x00000000
.L_5:


//--------------------- .nv.compat                --------------------------
	.section	.nv.compat,"",@"SHT_CUDA_COMPAT_INFO"
	.align	4
        /*0000*/ 	.byte	0x02, 0x09, 0x00, 0x00, 0x02, 0x02, 0x01, 0x00, 0x02, 0x05, 0x05, 0x00, 0x03, 0x07, 0x01, 0x01
        /*0010*/ 	.byte	0x02, 0x03, 0x00, 0x00, 0x02, 0x06, 0x01, 0x00, 0x04, 0x0b, 0x08, 0x00, 0x09, 0x00, 0x00, 0x00
        /*0020*/ 	.byte	0x00, 0x00, 0x00, 0x00


//--------------------- .nv.info._Z8wmma_kerP6__halfS0_Pfiii --------------------------
	.section	.nv.info._Z8wmma_kerP6__halfS0_Pfiii,"",@"SHT_CUDA_INFO"
	.sectionflags	@""
	.align	4


	//----- nvinfo : EIATTR_CUDA_API_VERSION
	.align		4
        /*0000*/ 	.byte	0x04, 0x37
        /*0002*/ 	.short	(.L_7 - .L_6)
.L_6:
        /*0004*/ 	.word	0x00000082


	//----- nvinfo : EIATTR_KPARAM_INFO
	.align		4
.L_7:
        /*0008*/ 	.byte	0x04, 0x17
        /*000a*/ 	.short	(.L_9 - .L_8)
.L_8:
        /*000c*/ 	.word	0x00000000
        /*0010*/ 	.short	0x0005
        /*0012*/ 	.short	0x0020
        /*0014*/ 	.byte	0x00, 0xf0, 0x11, 0x00


	//----- nvinfo : EIATTR_KPARAM_INFO
	.align		4
.L_9:
        /*0018*/ 	.byte	0x04, 0x17
        /*001a*/ 	.short	(.L_11 - .L_10)
.L_10:
        /*001c*/ 	.word	0x00000000
        /*0020*/ 	.short	0x0004
        /*0022*/ 	.short	0x001c
        /*0024*/ 	.byte	0x00, 0xf0, 0x11, 0x00


	//----- nvinfo : EIATTR_KPARAM_INFO
	.align		4
.L_11:
        /*0028*/ 	.byte	0x04, 0x17
        /*002a*/ 	.short	(.L_13 - .L_12)
.L_12:
        /*002c*/ 	.word	0x00000000
        /*0030*/ 	.short	0x0003
        /*0032*/ 	.short	0x0018
        /*0034*/ 	.byte	0x00, 0xf0, 0x11, 0x00


	//----- nvinfo : EIATTR_KPARAM_INFO
	.align		4
.L_13:
        /*0038*/ 	.byte	0x04, 0x17
        /*003a*/ 	.short	(.L_15 - .L_14)
.L_14:
        /*003c*/ 	.word	0x00000000
        /*0040*/ 	.short	0x0002
        /*0042*/ 	.short	0x0010
        /*0044*/ 	.byte	0x00, 0xf5, 0x21, 0x00


	//----- nvinfo : EIATTR_KPARAM_INFO
	.align		4
.L_15:
        /*0048*/ 	.byte	0x04, 0x17
        /*004a*/ 	.short	(.L_17 - .L_16)
.L_16:
        /*004c*/ 	.word	0x00000000
        /*0050*/ 	.short	0x0001
        /*0052*/ 	.short	0x0008
        /*0054*/ 	.byte	0x00, 0xf5, 0x21, 0x00


	//----- nvinfo : EIATTR_KPARAM_INFO
	.align		4
.L_17:
        /*0058*/ 	.byte	0x04, 0x17
        /*005a*/ 	.short	(.L_19 - .L_18)
.L_18:
        /*005c*/ 	.word	0x00000000
        /*0060*/ 	.short	0x0000
        /*0062*/ 	.short	0x0000
        /*0064*/ 	.byte	0x00, 0xf5, 0x21, 0x00


	//----- nvinfo : EIATTR_SPARSE_MMA_MASK
	.align		4
.L_19:
        /*0068*/ 	.byte	0x03, 0x50
        /*006a*/ 	.short	0x0000


	//----- nvinfo : EIATTR_WMMA_USED
	.align		4
        /*006c*/ 	.byte	0x01, 0x2b
	.zero		2


	//----- nvinfo : EIATTR_MAXREG_COUNT
	.align		4
        /*0070*/ 	.byte	0x03, 0x1b
        /*0072*/ 	.short	0x00ff


	//----- nvinfo : EIATTR_MERCURY_ISA_VERSION
	.align		4
        /*0074*/ 	.byte	0x03, 0x5f
        /*0076*/ 	.short	0x0101


	//----- nvinfo : EIATTR_VRC_CTA_INIT_COUNT
	.align		4
        /*0078*/ 	.byte	0x02, 0x4a
	.zero		1
	.zero		1


	//----- nvinfo : EIATTR_EXIT_INSTR_OFFSETS
	.align		4
        /*007c*/ 	.byte	0x04, 0x1c
        /*007e*/ 	.short	(.L_21 - .L_20)


	//   ....[0]....
.L_20:
        /*0080*/ 	.word	0x00000370


	//----- nvinfo : EIATTR_CBANK_PARAM_SIZE
	.align		4
.L_21:
        /*0084*/ 	.byte	0x03, 0x19
        /*0086*/ 	.short	0x0024


	//----- nvinfo : EIATTR_PARAM_CBANK
	.align		4
        /*0088*/ 	.byte	0x04, 0x0a
        /*008a*/ 	.short	(.L_23 - .L_22)
	.align		4
.L_22:
        /*008c*/ 	.word	index@(.nv.constant0._Z8wmma_kerP6__halfS0_Pfiii)
        /*0090*/ 	.short	0x0380
        /*0092*/ 	.short	0x0024


	//----- nvinfo : EIATTR_SW_WAR
	.align		4
.L_23:
        /*0094*/ 	.byte	0x04, 0x36
        /*0096*/ 	.short	(.L_25 - .L_24)
.L_24:
        /*0098*/ 	.word	0x00000008
.L_25:


//--------------------- .nv.callgraph             --------------------------
	.section	.nv.callgraph,"",@"SHT_CUDA_CALLGRAPH"
	.align	4
	.sectionentsize	8
	.align		4
        /*0000*/ 	.word	0x00000000
	.align		4
        /*0004*/ 	.word	0xffffffff
	.align		4
        /*0008*/ 	.word	0x00000000
	.align		4
        /*000c*/ 	.word	0xfffffffe
	.align		4
        /*0010*/ 	.word	0x00000000
	.align		4
        /*0014*/ 	.word	0xfffffffd
	.align		4
        /*0018*/ 	.word	0x00000000
	.align		4
        /*001c*/ 	.word	0xfffffffc


//--------------------- .text._Z8wmma_kerP6__halfS0_Pfiii --------------------------
	.section	.text._Z8wmma_kerP6__halfS0_Pfiii,"ax",@progbits
	.align	128
        .global         _Z8wmma_kerP6__halfS0_Pfiii
        .type           _Z8wmma_kerP6__halfS0_Pfiii,@function
        .size           _Z8wmma_kerP6__halfS0_Pfiii,(.L_x_1 - _Z8wmma_kerP6__halfS0_Pfiii)
        .other          _Z8wmma_kerP6__halfS0_Pfiii,@"STO_CUDA_ENTRY STV_DEFAULT"
_Z8wmma_kerP6__halfS0_Pfiii:
.text._Z8wmma_kerP6__halfS0_Pfiii:
[----:B------:R-:W-:Y:S01]  /*0000*/  LDC R1, c[0x0][0x37c] ;  /* 0x0000df00ff017b82 */ /* 0x000fe20000000800 */
[----:B------:R-:W0:Y:S07]  /*0010*/  S2R R3, SR_TID.X ;  /* 0x0000000000037919 */ /* 0x000e2e0000002100 */
[----:B------:R-:W0:Y:S01]  /*0020*/  S2UR UR4, SR_CTAID.X ;  /* 0x00000000000479c3 */ /* 0x000e220000002500 */
[----:B------:R-:W1:Y:S01]  /*0030*/  S2R R2, SR_TID.Y ;  /* 0x0000000000027919 */ /* 0x000e620000002200 */
[----:B------:R-:W2:Y:S06]  /*0040*/  S2R R13, SR_LANEID ;  /* 0x00000000000d7919 */ /* 0x000eac0000000000 */
[----:B------:R-:W0:Y:S08]  /*0050*/  LDC R0, c[0x0][0x360] ;  /* 0x0000d800ff007b82 */ /* 0x000e300000000800 */
[----:B------:R-:W3:Y:S08]  /*0060*/  LDC R4, c[0x0][0x3a0] ;  /* 0x0000e800ff047b82 */ /* 0x000ef00000000800 */
[----:B------:R-:W1:Y:S08]  /*0070*/  S2UR UR5, SR_CTAID.Y ;  /* 0x00000000000579c3 */ /* 0x000e700000002600 */
[----:B------:R-:W1:Y:S01]  /*0080*/  LDC R15, c[0x0][0x364] ;  /* 0x0000d900ff0f7b82 */ /* 0x000e620000000800 */
[----:B0-----:R-:W-:-:S05]  /*0090*/  IMAD R0, R0, UR4, R3 ;  /* 0x0000000400007c24 */ /* 0x001fca000f8e0203 */
[----:B------:R-:W-:Y:S02]  /*00a0*/  SHF.R.U32.HI R0, RZ, 0x1, R0 ;  /* 0x00000001ff007819 */ /* 0x000fe40000011600 */
[----:B------:R-:W0:Y:S01]  /*00b0*/  LDC.64 R8, c[0x0][0x380] ;  /* 0x0000e000ff087b82 */ /* 0x000e220000000a00 */
[----:B---3--:R-:W-:Y:S02]  /*00c0*/  SHF.R.U32.HI R10, RZ, 0x1, R4 ;  /* 0x00000001ff0a7819 */ /* 0x008fe40000011604 */
[----:B------:R-:W-:-:S05]  /*00d0*/  LOP3.LUT R0, R0, 0x7ffffff0, RZ, 0xc0, !PT ;  /* 0x7ffffff000007812 */ /* 0x000fca00078ec0ff */
[----:B------:R-:W3:Y:S01]  /*00e0*/  LDC.64 R6, c[0x0][0x388] ;  /* 0x0000e200ff067b82 */ /* 0x000ee20000000a00 */
[----:B------:R-:W-:Y:S02]  /*00f0*/  IMAD R3, R0, R4, RZ ;  /* 0x0000000400037224 */ /* 0x000fe400078e02ff */
[----:B-1----:R-:W-:Y:S01]  /*0100*/  IMAD R15, R15, UR5, R2 ;  /* 0x000000050f0f7c24 */ /* 0x002fe2000f8e0202 */
[----:B--2---:R-:W-:Y:S01]  /*0110*/  LOP3.LUT R2, R13, 0x3, RZ, 0xc0, !PT ;  /* 0x000000030d027812 */ /* 0x004fe200078ec0ff */
[----:B------:R-:W1:Y:S01]  /*0120*/  LDCU.64 UR4, c[0x0][0x358] ;  /* 0x00006b00ff0477ac */ /* 0x000e620008000a00 */
[----:B------:R-:W-:Y:S02]  /*0130*/  SHF.R.U32.HI R13, RZ, 0x2, R13 ;  /* 0x00000002ff0d7819 */ /* 0x000fe4000001160d */
[----:B------:R-:W2:Y:S01]  /*0140*/  LDC R14, c[0x0][0x39c] ;  /* 0x0000e700ff0e7b82 */ /* 0x000ea20000000800 */
[----:B------:R-:W-:Y:S01]  /*0150*/  SHF.L.U32 R15, R15, 0x4, RZ ;  /* 0x000000040f0f7819 */ /* 0x000fe200000006ff */
[----:B0-----:R-:W-:Y:S01]  /*0160*/  IMAD.WIDE R8, R3, 0x2, R8 ;  /* 0x0000000203087825 */ /* 0x001fe200078e0208 */
[----:B------:R-:W-:-:S03]  /*0170*/  MOV R3, RZ ;  /* 0x000000ff00037202 */ /* 0x000fc60000000f00 */
[----:B------:R-:W-:Y:S02]  /*0180*/  IMAD R5, R15, R4, RZ ;  /* 0x000000040f057224 */ /* 0x000fe400078e02ff */
[----:B------:R-:W0:Y:S01]  /*0190*/  LDC.64 R18, c[0x0][0x390] ;  /* 0x0000e400ff127b82 */ /* 0x000e220000000a00 */
[----:B------:R-:W-:-:S04]  /*01a0*/  IMAD.WIDE.U32 R10, R13, R10, R2 ;  /* 0x0000000a0d0a7225 */ /* 0x000fc800078e0002 */
[----:B---3--:R-:W-:Y:S01]  /*01b0*/  IMAD.WIDE R6, R5, 0x2, R6 ;  /* 0x0000000205067825 */ /* 0x008fe200078e0206 */
[----:B------:R-:W-:-:S04]  /*01c0*/  LEA R20, P0, R10, R8, 0x2 ;  /* 0x000000080a147211 */ /* 0x000fc800078010ff */
[C---:B------:R-:W-:Y:S02]  /*01d0*/  LEA.HI.X R21, R10.reuse, R9, R11, 0x2, P0 ;  /* 0x000000090a157211 */ /* 0x040fe400000f140b */
[----:B------:R-:W-:Y:S01]  /*01e0*/  LEA R24, P0, R10, R6, 0x2 ;  /* 0x000000060a187211 */ /* 0x000fe200078010ff */
[----:B------:R-:W-:-:S03]  /*01f0*/  IMAD.WIDE.U32 R22, R4, 0x10, R20 ;  /* 0x0000001004167825 */ /* 0x000fc600078e0014 */
[----:B------:R-:W-:Y:S01]  /*0200*/  LEA.HI.X R25, R10, R7, R11, 0x2, P0 ;  /* 0x000000070a197211 */ /* 0x000fe200000f140b */
[----:B-1----:R-:W3:Y:S02]  /*0210*/  LDG.E R8, desc[UR4][R20.64] ;  /* 0x0000000414087981 */ /* 0x002ee4000c1e1900 */
[----:B------:R-:W-:Y:S02]  /*0220*/  IMAD.WIDE.U32 R26, R4, 0x10, R24 ;  /* 0x00000010041a7825 */ /* 0x000fe400078e0018 */
[----:B------:R-:W3:Y:S04]  /*0230*/  LDG.E R10, desc[UR4][R20.64+0x10] ;  /* 0x00001004140a7981 */ /* 0x000ee8000c1e1900 */
[----:B------:R-:W3:Y:S04]  /*0240*/  LDG.E R9, desc[UR4][R22.64] ;  /* 0x0000000416097981 */ /* 0x000ee8000c1e1900 */
[----:B------:R-:W3:Y:S04]  /*0250*/  LDG.E R11, desc[UR4][R22.64+0x10] ;  /* 0x00001004160b7981 */ /* 0x000ee8000c1e1900 */
[----:B------:R-:W3:Y:S04]  /*0260*/  LDG.E R6, desc[UR4][R24.64] ;  /* 0x0000000418067981 */ /* 0x000ee8000c1e1900 */
[----:B------:R-:W3:Y:S04]  /*0270*/  LDG.E R7, desc[UR4][R24.64+0x10] ;  /* 0x0000100418077981 */ /* 0x000ee8000c1e1900 */
[----:B------:R-:W4:Y:S04]  /*0280*/  LDG.E R16, desc[UR4][R26.64] ;  /* 0x000000041a107981 */ /* 0x000f28000c1e1900 */
[----:B------:R-:W4:Y:S01]  /*0290*/  LDG.E R17, desc[UR4][R26.64+0x10] ;  /* 0x000010041a117981 */ /* 0x000f22000c1e1900 */
[----:B--2---:R-:W-:Y:S01]  /*02a0*/  SHF.R.U32.HI R12, RZ, 0x1, R14 ;  /* 0x00000001ff0c7819 */ /* 0x004fe2000001160e */
[----:B------:R-:W-:-:S04]  /*02b0*/  IMAD R15, R0, R14, R15 ;  /* 0x0000000e000f7224 */ /* 0x000fc800078e020f */
[----:B------:R-:W-:-:S04]  /*02c0*/  IMAD.WIDE.U32 R2, R13, R12, R2 ;  /* 0x0000000c0d027225 */ /* 0x000fc800078e0002 */
[----:B0-----:R-:W-:-:S03]  /*02d0*/  IMAD.WIDE R18, R15, 0x4, R18 ;  /* 0x000000040f127825 */ /* 0x001fc600078e0212 */
[----:B------:R-:W-:-:S04]  /*02e0*/  LEA R14, P0, R2, R18, 0x3 ;  /* 0x00000012020e7211 */ /* 0x000fc800078018ff */
[----:B------:R-:W-:-:S03]  /*02f0*/  LEA.HI.X R15, R2, R19, R3, 0x3, P0 ;  /* 0x00000013020f7211 */ /* 0x000fc600000f1c03 */
[----:B------:R-:W-:Y:S01]  /*0300*/  IMAD.WIDE.U32 R12, R12, 0x40, R14 ;  /* 0x000000400c0c7825 */ /* 0x000fe200078e000e */
[C---:B---3--:R-:W-:Y:S08]  /*0310*/  HMMA.16816.F32 R4, R8.reuse, R6, RZ ;  /* 0x000000060804723c */ /* 0x048ff000000018ff */
[----:B----4-:R-:W-:Y:S11]  /*0320*/  HMMA.16816.F32 R8, R8, R16, RZ ;  /* 0x000000100808723c */ /* 0x010ff600000018ff */
[----:B------:R-:W-:Y:S04]  /*0330*/  STG.E.64 desc[UR4][R14.64], R4 ;  /* 0x000000040e007986 */ /* 0x000fe8000c101b04 */
[----:B------:R-:W-:Y:S04]  /*0340*/  STG.E.64 desc[UR4][R12.64], R6 ;  /* 0x000000060c007986 */ /* 0x000fe8000c101b04 */
[----:B------:R-:W-:Y:S04]  /*0350*/  STG.E.64 desc[UR4][R14.64+0x20], R8 ;  /* 0x000020080e007986 */ /* 0x000fe8000c101b04 */
[----:B------:R-:W-:Y:S01]  /*0360*/  STG.E.64 desc[UR4][R12.64+0x20], R10 ;  /* 0x0000200a0c007986 */ /* 0x000fe2000c101b04 */
[----:B------:R-:W-:Y:S05]  /*0370*/  EXIT ;  /* 0x000000000000794d */ /* 0x000fea0003800000 */
.L_x_0:
[----:B------:R-:W-:-:S00]  /*0380*/  BRA `(.L_x_0) ;  /* 0xfffffffc00fc7947 */ /* 0x000fc0000383ffff */
[----:B------:R-:W-:-:S00]  /*0390*/  NOP ;  /* 0x0000000000007918 */ /* 0x000fc00000000000 */
        /* <DEDUP_REMOVED lines=14> */
.L_x_1:


//--------------------- .nv.shared.reserved.0     --------------------------
	.section	.nv.shared.reserved.0,"aw",@nobits
	.weak		__nv_reservedSMEM_offset_0_alias
	.size		__nv_reservedSMEM_offset_0_alias, 0, 64
	.other		__nv_reservedSMEM_offset_0_alias,@"STO_CUDA_RESERVED_SHARED STV_DEFAULT"
__nv_reservedSMEM_offset_0_alias:
	.zero		0
	.zero		64


//--------------------- .nv.constant0._Z8wmma_kerP6__halfS0_Pfiii --------------------------
	.section	.nv.constant0._Z8wmma_kerP6__halfS0_Pfiii,"a",@progbits
	.sectionflags	@""
	.align	4
.nv.constant0._Z8wmma_kerP6__halfS0_Pfiii:
	.zero		932


//--------------------- SYMBOLS --------------------------

	.type		.nv.reservedSmem.offset0,@object
	.size		.nv.reservedSmem.offset0,0x4
